//
// Generated by NVIDIA NVVM Compiler
//
// Compiler Build ID: CL-36424714
// Cuda compilation tools, release 13.0, V13.0.88
// Based on NVVM 20.0.0
//

.version 9.0
.target sm_100
.address_size 64

	// .globl	_Z10sum_kernelPKiPii

.visible .entry _Z10sum_kernelPKiPii(
	.param .u64 .ptr .align 1 _Z10sum_kernelPKiPii_param_0,
	.param .u64 .ptr .align 1 _Z10sum_kernelPKiPii_param_1,
	.param .u32 _Z10sum_kernelPKiPii_param_2
)
{
	.reg .pred 	%p<6>;
	.reg .b32 	%r<27>;
	.reg .b64 	%rd<7>;

	ld.param.u64 	%rd3, [_Z10sum_kernelPKiPii_param_0];
	ld.param.u64 	%rd2, [_Z10sum_kernelPKiPii_param_1];
	ld.param.u32 	%r10, [_Z10sum_kernelPKiPii_param_2];
	cvta.to.global.u64 	%rd4, %rd3;
	mov.u32 	%r12, %tid.x;
	mov.u32 	%r13, %ctaid.x;
	mov.u32 	%r14, %ntid.x;
	mad.lo.s32 	%r15, %r13, %r14, %r12;
	shl.b32 	%r1, %r15, 2;
	setp.ge.s32 	%p1, %r1, %r10;
	mul.wide.s32 	%rd5, %r1, 4;
	add.s64 	%rd1, %rd4, %rd5;
	mov.b32 	%r24, 0;
	@%p1 bra 	$L__BB0_2;
	ld.global.u32 	%r24, [%rd1];
$L__BB0_2:
	add.s32 	%r16, %r1, 1;
	setp.ge.s32 	%p2, %r16, %r10;
	@%p2 bra 	$L__BB0_4;
	ld.global.u32 	%r17, [%rd1+4];
	add.s32 	%r24, %r17, %r24;
$L__BB0_4:
	add.s32 	%r18, %r1, 2;
	setp.ge.s32 	%p3, %r18, %r10;
	@%p3 bra 	$L__BB0_6;
	ld.global.u32 	%r19, [%rd1+8];
	add.s32 	%r24, %r19, %r24;
$L__BB0_6:
	add.s32 	%r20, %r1, 3;
	setp.ge.s32 	%p4, %r20, %r10;
	@%p4 bra 	$L__BB0_8;
	ld.global.u32 	%r21, [%rd1+12];
	add.s32 	%r24, %r21, %r24;
$L__BB0_8:
	setp.eq.s32 	%p5, %r24, 0;
	@%p5 bra 	$L__BB0_10;
	cvta.to.global.u64 	%rd6, %rd2;
	atom.global.add.u32 	%r22, [%rd6], %r24;
$L__BB0_10:
	ret;

}


// ===== COMPILED SASS (sm_100) =====

	.target	sm_100

	.elftype	@"ET_EXEC"


//--------------------- .note.nv.tkinfo           --------------------------
	.section	.note.nv.tkinfo,"",@"SHT_NOTE"
	.sectionflags	@"SHF_NOTE_NV_TKINFO"
	.tkinfo
        /*0018*/ 	.word	0x00000002
        /*0030*/ 	.string	""
        /*0030*/ 	.string	"ptxas"
        /*0030*/ 	.string	"Cuda compilation tools, release 13.0, V13.0.88"
        /*0030*/ 	.string	"Build cuda_13.0.r13.0/compiler.36424714_0"
        /*0030*/ 	.string	"-arch sm_100 -m 64 "



//--------------------- .note.nv.cuinfo           --------------------------
	.section	.note.nv.cuinfo,"",@"SHT_NOTE"
	.sectionflags	@"SHF_NOTE_NV_CUINFO"
        /*0018*/ 	.short	0x0002
        /*001a*/ 	.short	0x0064
        /*001c*/ 	.short	0x0082
	.zero		2


//--------------------- .nv.info                  --------------------------
	.section	.nv.info,"",@"SHT_CUDA_INFO"
	.align	4


	//----- nvinfo : EIATTR_REGCOUNT
	.align		4
        /*0000*/ 	.byte	0x04, 0x2f
        /*0002*/ 	.short	(.L_1 - .L_0)
	.align		4
.L_0:
        /*0004*/ 	.word	index@(_Z10sum_kernelPKiPii)
        /*0008*/ 	.word	0x0000000c


	//----- nvinfo : EIATTR_FRAME_SIZE
	.align		4
.L_1:
        /*000c*/ 	.byte	0x04, 0x11
        /*000e*/ 	.short	(.L_3 - .L_2)
	.align		4
.L_2:
        /*0010*/ 	.word	index@(_Z10sum_kernelPKiPii)
        /*0014*/ 	.word	0x00000000


	//----- nvinfo : EIATTR_MIN_STACK_SIZE
	.align		4
.L_3:
        /*0018*/ 	.byte	0x04, 0x12
        /*001a*/ 	.short	(.L_5 - .L_4)
	.align		4
.L_4:
        /*001c*/ 	.word	index@(_Z10sum_kernelPKiPii)
        /*0020*/ 	.word	0x00000000
.L_5:


//--------------------- .nv.compat                --------------------------
	.section	.nv.compat,"",@"SHT_CUDA_COMPAT_INFO"
	.align	4
        /*0000*/ 	.byte	0x02, 0x09, 0x00, 0x00, 0x02, 0x02, 0x01, 0x00, 0x02, 0x05, 0x05, 0x00, 0x03, 0x07, 0x01, 0x01
        /*0010*/ 	.byte	0x02, 0x03, 0x00, 0x00, 0x02, 0x06, 0x01, 0x00, 0x04, 0x0b, 0x08, 0x00, 0x09, 0x00, 0x00, 0x00
        /*0020*/ 	.byte	0x00, 0x00, 0x00, 0x00


//--------------------- .nv.info._Z10sum_kernelPKiPii --------------------------
	.section	.nv.info._Z10sum_kernelPKiPii,"",@"SHT_CUDA_INFO"
	.sectionflags	@""
	.align	4


	//----- nvinfo : EIATTR_CUDA_API_VERSION
	.align		4
        /*0000*/ 	.byte	0x04, 0x37
        /*0002*/ 	.short	(.L_7 - .L_6)
.L_6:
        /*0004*/ 	.word	0x00000082


	//----- nvinfo : EIATTR_KPARAM_INFO
	.align		4
.L_7:
        /*0008*/ 	.byte	0x04, 0x17
        /*000a*/ 	.short	(.L_9 - .L_8)
.L_8:
        /*000c*/ 	.word	0x00000000
        /*0010*/ 	.short	0x0002
        /*0012*/ 	.short	0x0010
        /*0014*/ 	.byte	0x00, 0xf0, 0x11, 0x00


	//----- nvinfo : EIATTR_KPARAM_INFO
	.align		4
.L_9:
        /*0018*/ 	.byte	0x04, 0x17
        /*001a*/ 	.short	(.L_11 - .L_10)
.L_10:
        /*001c*/ 	.word	0x00000000
        /*0020*/ 	.short	0x0001
        /*0022*/ 	.short	0x0008
        /*0024*/ 	.byte	0x00, 0xf5, 0x21, 0x00


	//----- nvinfo : EIATTR_KPARAM_INFO
	.align		4
.L_11:
        /*0028*/ 	.byte	0x04, 0x17
        /*002a*/ 	.short	(.L_13 - .L_12)
.L_12:
        /*002c*/ 	.word	0x00000000
        /*0030*/ 	.short	0x0000
        /*0032*/ 	.short	0x0000
        /*0034*/ 	.byte	0x00, 0xf5, 0x21, 0x00


	//----- nvinfo : EIATTR_SPARSE_MMA_MASK
	.align		4
.L_13:
        /*0038*/ 	.byte	0x03, 0x50
        /*003a*/ 	.short	0x0000


	//----- nvinfo : EIATTR_MAXREG_COUNT
	.align		4
        /*003c*/ 	.byte	0x03, 0x1b
        /*003e*/ 	.short	0x00ff


	//----- nvinfo : EIATTR_MERCURY_ISA_VERSION
	.align		4
        /*0040*/ 	.byte	0x03, 0x5f
        /*0042*/ 	.short	0x0101


	//----- nvinfo : EIATTR_INT_WARP_WIDE_INSTR_OFFSETS
	.align		4
        /*0044*/ 	.byte	0x04, 0x31
        /*0046*/ 	.short	(.L_15 - .L_14)


	//   ....[0]....
.L_14:
        /*0048*/ 	.word	0x000001c0


	//   ....[1]....
        /*004c*/ 	.word	0x000001e0


	//----- nvinfo : EIATTR_VRC_CTA_INIT_COUNT
	.align		4
.L_15:
        /*0050*/ 	.byte	0x02, 0x4a
	.zero		1
	.zero		1


	//----- nvinfo : EIATTR_EXIT_INSTR_OFFSETS
	.align		4
        /*0054*/ 	.byte	0x04, 0x1c
        /*0056*/ 	.short	(.L_17 - .L_16)


	//   ....[0]....
.L_16:
        /*0058*/ 	.word	0x000001a0


	//   ....[1]....
        /*005c*/ 	.word	0x00000230


	//----- nvinfo : EIATTR_CBANK_PARAM_SIZE
	.align		4
.L_17:
        /*0060*/ 	.byte	0x03, 0x19
        /*0062*/ 	.short	0x0014


	//----- nvinfo : EIATTR_PARAM_CBANK
	.align		4
        /*0064*/ 	.byte	0x04, 0x0a
        /*0066*/ 	.short	(.L_19 - .L_18)
	.align		4
.L_18:
        /*0068*/ 	.word	index@(.nv.constant0._Z10sum_kernelPKiPii)
        /*006c*/ 	.short	0x0380
        /*006e*/ 	.short	0x0014


	//----- nvinfo : EIATTR_SW_WAR
	.align		4
.L_19:
        /*0070*/ 	.byte	0x04, 0x36
        /*0072*/ 	.short	(.L_21 - .L_20)
.L_20:
        /*0074*/ 	.word	0x00000008
.L_21:


//--------------------- .nv.callgraph             --------------------------
	.section	.nv.callgraph,"",@"SHT_CUDA_CALLGRAPH"
	.align	4
	.sectionentsize	8
	.align		4
        /*0000*/ 	.word	0x00000000
	.align		4
        /*0004*/ 	.word	0xffffffff
	.align		4
        /*0008*/ 	.word	0x00000000
	.align		4
        /*000c*/ 	.word	0xfffffffe
	.align		4
        /*0010*/ 	.word	0x00000000
	.align		4
        /*0014*/ 	.word	0xfffffffd
	.align		4
        /*0018*/ 	.word	0x00000000
	.align		4
        /*001c*/ 	.word	0xfffffffc


//--------------------- .text._Z10sum_kernelPKiPii --------------------------
	.section	.text._Z10sum_kernelPKiPii,"ax",@progbits
	.align	128
        .global         _Z10sum_kernelPKiPii
        .type           _Z10sum_kernelPKiPii,@function
        .size           _Z10sum_kernelPKiPii,(.L_x_1 - _Z10sum_kernelPKiPii)
        .other          _Z10sum_kernelPKiPii,@"STO_CUDA_ENTRY STV_DEFAULT"
_Z10sum_kernelPKiPii:
.text._Z10sum_kernelPKiPii:
[----:B------:R-:W-:Y:S01]  /*0000*/  LDC R1, c[0x0][0x37c] ;  /* 0x0000df00ff017b82 */ /* 0x000fe20000000800 */
[----:B------:R-:W0:Y:S07]  /*0010*/  S2R R0, SR_TID.X ;  /* 0x0000000000007919 */ /* 0x000e2e0000002100 */
[----:B------:R-:W0:Y:S01]  /*0020*/  S2UR UR4, SR_CTAID.X ;  /* 0x00000000000479c3 */ /* 0x000e220000002500 */
[----:B------:R-:W1:Y:S01]  /*0030*/  LDCU UR5, c[0x0][0x390] ;  /* 0x00007200ff0577ac */ /* 0x000e620008000800 */
[----:B------:R-:W2:Y:S06]  /*0040*/  LDCU.64 UR6, c[0x0][0x358] ;  /* 0x00006b00ff0677ac */ /* 0x000eac0008000a00 */
[----:B------:R-:W0:Y:S08]  /*0050*/  LDC R5, c[0x0][0x360] ;  /* 0x0000d800ff057b82 */ /* 0x000e300000000800 */
[----:B------:R-:W3:Y:S01]  /*0060*/  LDC.64 R2, c[0x0][0x380] ;  /* 0x0000e000ff027b82 */ /* 0x000ee20000000a00 */
[----:B0-----:R-:W-:-:S04]  /*0070*/  IMAD R0, R5, UR4, R0 ;  /* 0x0000000405007c24 */ /* 0x001fc8000f8e0200 */
[----:B------:R-:W-:-:S04]  /*0080*/  IMAD.SHL.U32 R5, R0, 0x4, RZ ;  /* 0x0000000400057824 */ /* 0x000fc800078e00ff */
[C---:B------:R-:W-:Y:S01]  /*0090*/  VIADD R0, R5.reuse, 0x1 ;  /* 0x0000000105007836 */ /* 0x040fe20000000000 */
[C---:B-1----:R-:W-:Y:S01]  /*00a0*/  ISETP.GE.AND P0, PT, R5.reuse, UR5, PT ;  /* 0x0000000505007c0c */ /* 0x042fe2000bf06270 */
[C---:B---3--:R-:W-:Y:S01]  /*00b0*/  IMAD.WIDE R2, R5.reuse, 0x4, R2 ;  /* 0x0000000405027825 */ /* 0x048fe200078e0202 */
[C---:B------:R-:W-:Y:S02]  /*00c0*/  IADD3 R4, PT, PT, R5.reuse, 0x2, RZ ;  /* 0x0000000205047810 */ /* 0x040fe40007ffe0ff */
[----:B------:R-:W-:Y:S01]  /*00d0*/  ISETP.GE.AND P1, PT, R0, UR5, PT ;  /* 0x0000000500007c0c */ /* 0x000fe2000bf26270 */
[----:B------:R-:W-:Y:S01]  /*00e0*/  HFMA2 R0, -RZ, RZ, 0, 0 ;  /* 0x00000000ff007431 */ /* 0x000fe200000001ff */
[----:B------:R-:W-:Y:S01]  /*00f0*/  ISETP.GE.AND P2, PT, R4, UR5, PT ;  /* 0x0000000504007c0c */ /* 0x000fe2000bf46270 */
[----:B------:R-:W-:-:S05]  /*0100*/  VIADD R4, R5, 0x3 ;  /* 0x0000000305047836 */ /* 0x000fca0000000000 */
[----:B------:R-:W-:Y:S01]  /*0110*/  ISETP.GE.AND P3, PT, R4, UR5, PT ;  /* 0x0000000504007c0c */ /* 0x000fe2000bf66270 */
[----:B--2---:R-:W2:Y:S04]  /*0120*/  @!P0 LDG.E R0, desc[UR6][R2.64] ;  /* 0x0000000602008981 */ /* 0x004ea8000c1e1900 */
[----:B------:R-:W2:Y:S04]  /*0130*/  @!P1 LDG.E R5, desc[UR6][R2.64+0x4] ;  /* 0x0000040602059981 */ /* 0x000ea8000c1e1900 */
[----:B------:R-:W3:Y:S04]  /*0140*/  @!P2 LDG.E R7, desc[UR6][R2.64+0x8] ;  /* 0x000008060207a981 */ /* 0x000ee8000c1e1900 */
[----:B------:R-:W4:Y:S01]  /*0150*/  @!P3 LDG.E R9, desc[UR6][R2.64+0xc] ;  /* 0x00000c060209b981 */ /* 0x000f22000c1e1900 */
[----:B--2---:R-:W-:-:S05]  /*0160*/  @!P1 IMAD.IADD R0, R0, 0x1, R5 ;  /* 0x0000000100009824 */ /* 0x004fca00078e0205 */
[----:B---3--:R-:W-:-:S05]  /*0170*/  @!P2 IADD3 R0, PT, PT, R0, R7, RZ ;  /* 0x000000070000a210 */ /* 0x008fca0007ffe0ff */
[----:B----4-:R-:W-:-:S05]  /*0180*/  @!P3 IMAD.IADD R0, R0, 0x1, R9 ;  /* 0x000000010000b824 */ /* 0x010fca00078e0209 */
[----:B------:R-:W-:-:S13]  /*0190*/  ISETP.NE.AND P0, PT, R0, RZ, PT ;  /* 0x000000ff0000720c */ /* 0x000fda0003f05270 */
[----:B------:R-:W-:Y:S05]  /*01a0*/  @!P0 EXIT ;  /* 0x000000000000894d */ /* 0x000fea0003800000 */
[----:B------:R-:W0:Y:S01]  /*01b0*/  S2R R4, SR_LANEID ;  /* 0x0000000000047919 */ /* 0x000e220000000000 */
[----:B------:R-:W1:Y:S08]  /*01c0*/  REDUX.SUM UR5, R0 ;  /* 0x00000000000573c4 */ /* 0x000e70000000c000 */
[----:B------:R-:W2:Y:S01]  /*01d0*/  LDC.64 R2, c[0x0][0x388] ;  /* 0x0000e200ff027b82 */ /* 0x000ea20000000a00 */
[----:B------:R-:W-:-:S02]  /*01e0*/  VOTEU.ANY UR4, UPT, PT ;  /* 0x0000000000047886 */ /* 0x000fc400038e0100 */
[----:B------:R-:W-:Y:S01]  /*01f0*/  UFLO.U32 UR4, UR4 ;  /* 0x00000004000472bd */ /* 0x000fe200080e0000 */
[----:B-1----:R-:W-:-:S05]  /*0200*/  MOV R5, UR5 ;  /* 0x0000000500057c02 */ /* 0x002fca0008000f00 */
[----:B0-----:R-:W-:-:S13]  /*0210*/  ISETP.EQ.U32.AND P0, PT, R4, UR4, PT ;  /* 0x0000000404007c0c */ /* 0x001fda000bf02070 */
[----:B--2---:R-:W-:Y:S01]  /*0220*/  @P0 REDG.E.ADD.STRONG.GPU desc[UR6][R2.64], R5 ;  /* 0x000000050200098e */ /* 0x004fe2000c12e106 */
[----:B------:R-:W-:Y:S05]  /*0230*/  EXIT ;  /* 0x000000000000794d */ /* 0x000fea0003800000 */
.L_x_0:
[----:B------:R-:W-:-:S00]  /*0240*/  BRA `(.L_x_0) ;  /* 0xfffffffc00fc7947 */ /* 0x000fc0000383ffff */
[----:B------:R-:W-:-:S00]  /*0250*/  NOP ;  /* 0x0000000000007918 */ /* 0x000fc00000000000 */
        /* <DEDUP_REMOVED lines=10> */
.L_x_1:


//--------------------- .nv.shared.reserved.0     --------------------------
	.section	.nv.shared.reserved.0,"aw",@nobits
	.weak		__nv_reservedSMEM_offset_0_alias
	.size		__nv_reservedSMEM_offset_0_alias, 0, 64
	.other		__nv_reservedSMEM_offset_0_alias,@"STO_CUDA_RESERVED_SHARED STV_DEFAULT"
__nv_reservedSMEM_offset_0_alias:
	.zero		0
	.zero		64


//--------------------- .nv.constant0._Z10sum_kernelPKiPii --------------------------
	.section	.nv.constant0._Z10sum_kernelPKiPii,"a",@progbits
	.sectionflags	@""
	.align	4
.nv.constant0._Z10sum_kernelPKiPii:
	.zero		916


//--------------------- SYMBOLS --------------------------

	.type		.nv.reservedSmem.offset0,@object
	.size		.nv.reservedSmem.offset0,0x4
